	.headerflags	@"EF_CUDA_TEXMODE_UNIFIED EF_CUDA_64BIT_ADDRESS EF_CUDA_ACCELERATORS EF_CUDA_SM90 EF_CUDA_VIRTUAL_SM(EF_CUDA_SM90)"
	.elftype	@"ET_EXEC"


//--------------------- .nv.info                  --------------------------
	.section	.nv.info,"",@"SHT_CUDA_INFO"
	.align	4


	//----- nvinfo : EIATTR_REGCOUNT
	.align		4
        /*0000*/ 	.byte	0x04, 0x2f
        /*0002*/ 	.short	(.L_3 - .L_2)
	.align		4
.L_2:
        /*0004*/ 	.word	index@(triton_poi_fused__native_batch_norm_legit_no_training_3)
        /*0008*/ 	.word	0x00000012


	//----- nvinfo : EIATTR_MIN_STACK_SIZE
	.align		4
.L_3:
        /*000c*/ 	.byte	0x04, 0x12
        /*000e*/ 	.short	(.L_5 - .L_4)
	.align		4
.L_4:
        /*0010*/ 	.word	index@(triton_poi_fused__native_batch_norm_legit_no_training_3)
        /*0014*/ 	.word	0x00000000


	//----- nvinfo : EIATTR_FRAME_SIZE
	.align		4
.L_5:
        /*0018*/ 	.byte	0x04, 0x11
        /*001a*/ 	.short	(.L_7 - .L_6)
	.align		4
.L_6:
        /*001c*/ 	.word	index@(triton_poi_fused__native_batch_norm_legit_no_training_3)
        /*0020*/ 	.word	0x00000000


	//----- nvinfo : EIATTR_MIN_STACK_SIZE
	.align		4
.L_7:
        /*0024*/ 	.byte	0x04, 0x12
        /*0026*/ 	.short	(.L_9 - .L_8)
	.align		4
.L_8:
        /*0028*/ 	.word	index@(triton_poi_fused__native_batch_norm_legit_no_training_3)
        /*002c*/ 	.word	0x00000000
.L_9:


//--------------------- .nv.info.triton_poi_fused__native_batch_norm_legit_no_training_3 --------------------------
	.section	.nv.info.triton_poi_fused__native_batch_norm_legit_no_training_3,"",@"SHT_CUDA_INFO"
	.sectionflags	@""
	.align	4


	//----- nvinfo : EIATTR_CUDA_API_VERSION
	.align		4
        /*0000*/ 	.byte	0x04, 0x37
        /*0002*/ 	.short	(.L_11 - .L_10)
.L_10:
        /*0004*/ 	.word	0x0000007c


	//----- nvinfo : EIATTR_KPARAM_INFO
	.align		4
.L_11:
        /*0008*/ 	.byte	0x04, 0x17
        /*000a*/ 	.short	(.L_13 - .L_12)
.L_12:
        /*000c*/ 	.word	0x00000000
        /*0010*/ 	.short	0x0006
        /*0012*/ 	.short	0x0030
        /*0014*/ 	.byte	0x00, 0xf0, 0x11, 0x00


	//----- nvinfo : EIATTR_KPARAM_INFO
	.align		4
.L_13:
        /*0018*/ 	.byte	0x04, 0x17
        /*001a*/ 	.short	(.L_15 - .L_14)
.L_14:
        /*001c*/ 	.word	0x00000000
        /*0020*/ 	.short	0x0005
        /*0022*/ 	.short	0x0028
        /*0024*/ 	.byte	0x00, 0xf4, 0x21, 0x00


	//----- nvinfo : EIATTR_KPARAM_INFO
	.align		4
.L_15:
        /*0028*/ 	.byte	0x04, 0x17
        /*002a*/ 	.short	(.L_17 - .L_16)
.L_16:
        /*002c*/ 	.word	0x00000000
        /*0030*/ 	.short	0x0004
        /*0032*/ 	.short	0x0020
        /*0034*/ 	.byte	0x00, 0xf4, 0x21, 0x00


	//----- nvinfo : EIATTR_KPARAM_INFO
	.align		4
.L_17:
        /*0038*/ 	.byte	0x04, 0x17
        /*003a*/ 	.short	(.L_19 - .L_18)
.L_18:
        /*003c*/ 	.word	0x00000000
        /*0040*/ 	.short	0x0003
        /*0042*/ 	.short	0x0018
        /*0044*/ 	.byte	0x00, 0xf4, 0x21, 0x00


	//----- nvinfo : EIATTR_KPARAM_INFO
	.align		4
.L_19:
        /*0048*/ 	.byte	0x04, 0x17
        /*004a*/ 	.short	(.L_21 - .L_20)
.L_20:
        /*004c*/ 	.word	0x00000000
        /*0050*/ 	.short	0x0002
        /*0052*/ 	.short	0x0010
        /*0054*/ 	.byte	0x00, 0xf4, 0x21, 0x00


	//----- nvinfo : EIATTR_KPARAM_INFO
	.align		4
.L_21:
        /*0058*/ 	.byte	0x04, 0x17
        /*005a*/ 	.short	(.L_23 - .L_22)
.L_22:
        /*005c*/ 	.word	0x00000000
        /*0060*/ 	.short	0x0001
        /*0062*/ 	.short	0x0008
        /*0064*/ 	.byte	0x00, 0xf4, 0x21, 0x00


	//----- nvinfo : EIATTR_KPARAM_INFO
	.align		4
.L_23:
        /*0068*/ 	.byte	0x04, 0x17
        /*006a*/ 	.short	(.L_25 - .L_24)
.L_24:
        /*006c*/ 	.word	0x00000000
        /*0070*/ 	.short	0x0000
        /*0072*/ 	.short	0x0000
        /*0074*/ 	.byte	0x00, 0xf4, 0x21, 0x00


	//----- nvinfo : EIATTR_SPARSE_MMA_MASK
	.align		4
.L_25:
        /*0078*/ 	.byte	0x03, 0x50
        /*007a*/ 	.short	0x0000


	//----- nvinfo : EIATTR_MAXREG_COUNT
	.align		4
        /*007c*/ 	.byte	0x03, 0x1b
        /*007e*/ 	.short	0x00ff


	//----- nvinfo : EIATTR_EXIT_INSTR_OFFSETS
	.align		4
        /*0080*/ 	.byte	0x04, 0x1c
        /*0082*/ 	.short	(.L_27 - .L_26)


	//   ....[0]....
.L_26:
        /*0084*/ 	.word	0x00000390


	//----- nvinfo : EIATTR_REQNTID
	.align		4
.L_27:
        /*0088*/ 	.byte	0x04, 0x10
        /*008a*/ 	.short	(.L_29 - .L_28)
.L_28:
        /*008c*/ 	.word	0x00000100
        /*0090*/ 	.word	0x00000001
        /*0094*/ 	.word	0x00000001


	//----- nvinfo : EIATTR_CBANK_PARAM_SIZE
	.align		4
.L_29:
        /*0098*/ 	.byte	0x03, 0x19
        /*009a*/ 	.short	0x0034


	//----- nvinfo : EIATTR_PARAM_CBANK
	.align		4
        /*009c*/ 	.byte	0x04, 0x0a
        /*009e*/ 	.short	(.L_31 - .L_30)
	.align		4
.L_30:
        /*00a0*/ 	.word	index@(.nv.constant0.triton_poi_fused__native_batch_norm_legit_no_training_3)
        /*00a4*/ 	.short	0x0210
        /*00a6*/ 	.short	0x0034


	//----- nvinfo : EIATTR_SW_WAR
	.align		4
.L_31:
        /*00a8*/ 	.byte	0x04, 0x36
        /*00aa*/ 	.short	(.L_33 - .L_32)
.L_32:
        /*00ac*/ 	.word	0x00000008
.L_33:


//--------------------- .nv.callgraph             --------------------------
	.section	.nv.callgraph,"",@"SHT_CUDA_CALLGRAPH"
	.align	4
	.sectionentsize	8
	.align		4
        /*0000*/ 	.word	0x00000000
	.align		4
        /*0004*/ 	.word	0xffffffff
	.align		4
        /*0008*/ 	.word	0x00000000
	.align		4
        /*000c*/ 	.word	0xfffffffe
	.align		4
        /*0010*/ 	.word	0x00000000
	.align		4
        /*0014*/ 	.word	0xfffffffd
	.align		4
        /*0018*/ 	.word	0x00000000
	.align		4
        /*001c*/ 	.word	0xfffffffc


//--------------------- .nv.constant4             --------------------------
	.section	.nv.constant4,"a",@progbits
	.align	8
	.align		8
.nv.constant4:
        /*0000*/ 	.dword	_$_str
	.align		8
        /*0008*/ 	.dword	_$_str_$_2


//--------------------- .text.triton_poi_fused__native_batch_norm_legit_no_training_3 --------------------------
	.section	.text.triton_poi_fused__native_batch_norm_legit_no_training_3,"ax",@progbits
	.align	128
        .global         triton_poi_fused__native_batch_norm_legit_no_training_3
        .type           triton_poi_fused__native_batch_norm_legit_no_training_3,@function
        .size           triton_poi_fused__native_batch_norm_legit_no_training_3,(.L_x_1 - triton_poi_fused__native_batch_norm_legit_no_training_3)
        .other          triton_poi_fused__native_batch_norm_legit_no_training_3,@"STO_CUDA_ENTRY STV_DEFAULT"
triton_poi_fused__native_batch_norm_legit_no_training_3:
.text.triton_poi_fused__native_batch_norm_legit_no_training_3:
[----:B------:R-:W-:Y:S01]  /*0000*/  LDC R1, c[0x0][0x28] ;  /* 0x00000a00ff017b82 */ /* 0x000fe20000000800 */
[----:B------:R-:W1:Y:S07]  /*0010*/  S2R R0, SR_TID.X ;  /* 0x0000000000007919 */ /* 0x000e6e0000002100 */
[----:B------:R-:W2:Y:S01]  /*0020*/  LDC.64 R2, c[0x0][0x220] ;  /* 0x00008800ff027b82 */ /* 0x000ea20000000a00 */
[----:B------:R-:W-:Y:S01]  /*0030*/  ULDC.64 UR4, c[0x0][0x208] ;  /* 0x0000820000047ab9 */ /* 0x000fe20000000a00 */
[----:B------:R-:W3:Y:S06]  /*0040*/  S2R R7, SR_CTAID.X ;  /* 0x0000000000077919 */ /* 0x000eec0000002500 */
[----:B------:R-:W4:Y:S08]  /*0050*/  LDC.64 R8, c[0x0][0x228] ;  /* 0x00008a00ff087b82 */ /* 0x000f300000000a00 */
[----:B------:R-:W5:Y:S01]  /*0060*/  LDC.64 R10, c[0x0][0x230] ;  /* 0x00008c00ff0a7b82 */ /* 0x000f620000000a00 */
[----:B-1----:R-:W-:-:S02]  /*0070*/  SHF.L.U32 R0, R0, 0x1, RZ ;  /* 0x0000000100007819 */ /* 0x002fc400000006ff */
[----:B---3--:R-:W-:Y:S02]  /*0080*/  SHF.R.S32.HI R5, RZ, 0x16, R7 ;  /* 0x00000016ff057819 */ /* 0x008fe40000011407 */
[----:B------:R-:W-:Y:S02]  /*0090*/  LOP3.LUT R0, R0, 0x1fe, RZ, 0xc0, !PT ;  /* 0x000001fe00007812 */ /* 0x000fe400078ec0ff */
[----:B------:R-:W-:Y:S02]  /*00a0*/  SGXT R5, R5, 0x1 ;  /* 0x000000010505781a */ /* 0x000fe40000000200 */
[----:B------:R-:W-:Y:S02]  /*00b0*/  LEA R0, R7, R0, 0x9 ;  /* 0x0000000007007211 */ /* 0x000fe400078e48ff */
[----:B------:R-:W1:Y:S02]  /*00c0*/  LDC.64 R6, c[0x0][0x218] ;  /* 0x00008600ff067b82 */ /* 0x000e640000000a00 */
[----:B------:R-:W-:-:S04]  /*00d0*/  LEA.HI R5, R5, R0, RZ, 0x4 ;  /* 0x0000000005057211 */ /* 0x000fc800078f20ff */
[----:B------:R-:W-:-:S04]  /*00e0*/  LOP3.LUT R5, R5, 0xfffffff0, RZ, 0xc0, !PT ;  /* 0xfffffff005057812 */ /* 0x000fc800078ec0ff */
[----:B------:R-:W-:Y:S02]  /*00f0*/  IADD3 R13, R0, -R5, RZ ;  /* 0x80000005000d7210 */ /* 0x000fe40007ffe0ff */
[----:B------:R-:W3:Y:S03]  /*0100*/  LDC.64 R4, c[0x0][0x210] ;  /* 0x00008400ff047b82 */ /* 0x000ee60000000a00 */
[----:B--2---:R-:W-:-:S06]  /*0110*/  IMAD.WIDE R2, R13, 0x4, R2 ;  /* 0x000000040d027825 */ /* 0x004fcc00078e0202 */
[----:B------:R-:W2:Y:S01]  /*0120*/  LDG.E.EL.64 R2, desc[UR4][R2.64] ;  /* 0x0000000402027981 */ /* 0x000ea2000c2e1b00 */
[----:B-1----:R-:W-:-:S06]  /*0130*/  IMAD.WIDE R6, R13, 0x4, R6 ;  /* 0x000000040d067825 */ /* 0x002fcc00078e0206 */
[----:B------:R-:W2:Y:S01]  /*0140*/  LDG.E.EL.64 R6, desc[UR4][R6.64] ;  /* 0x0000000406067981 */ /* 0x000ea2000c2e1b00 */
[----:B---3--:R-:W-:-:S06]  /*0150*/  IMAD.WIDE R4, R0, 0x4, R4 ;  /* 0x0000000400047825 */ /* 0x008fcc00078e0204 */
[----:B------:R-:W3:Y:S01]  /*0160*/  LDG.E.64 R4, desc[UR4][R4.64] ;  /* 0x0000000404047981 */ /* 0x000ee2000c1e1b00 */
[----:B----4-:R-:W-:-:S04]  /*0170*/  IMAD.WIDE R8, R13, 0x4, R8 ;  /* 0x000000040d087825 */ /* 0x010fc800078e0208 */
[----:B-----5:R-:W-:Y:S02]  /*0180*/  IMAD.WIDE R10, R13, 0x4, R10 ;  /* 0x000000040d0a7825 */ /* 0x020fe400078e020a */
[----:B------:R-:W4:Y:S04]  /*0190*/  LDG.E.EL.64 R8, desc[UR4][R8.64] ;  /* 0x0000000408087981 */ /* 0x000f28000c2e1b00 */
[----:B------:R-:W4:Y:S01]  /*01a0*/  LDG.E.EL.64 R10, desc[UR4][R10.64] ;  /* 0x000000040a0a7981 */ /* 0x000f22000c2e1b00 */
[----:B------:R-:W-:Y:S01]  /*01b0*/  HFMA2.MMA R15, -RZ, RZ, 1.625, 0 ;  /* 0x3e800000ff0f7435 */ /* 0x000fe200000001ff */
[----:B--2---:R-:W-:Y:S01]  /*01c0*/  FADD R2, R2, 9.9999997473787516356e-06 ;  /* 0x3727c5ac02027421 */ /* 0x004fe20000000000 */
[----:B------:R-:W-:-:S03]  /*01d0*/  FADD R12, R3, 9.9999997473787516356e-06 ;  /* 0x3727c5ac030c7421 */ /* 0x000fc60000000000 */
[----:B------:R1:W2:Y:S08]  /*01e0*/  MUFU.SQRT R13, R2 ;  /* 0x00000002000d7308 */ /* 0x0002b00000002000 */
[----:B------:R-:W5:Y:S01]  /*01f0*/  MUFU.SQRT R14, R12 ;  /* 0x0000000c000e7308 */ /* 0x000f620000002000 */
[----:B-1----:R-:W1:Y:S01]  /*0200*/  LDC.64 R2, c[0x0][0x238] ;  /* 0x00008e00ff027b82 */ /* 0x002e620000000a00 */
[----:B--2---:R-:W-:-:S02]  /*0210*/  FSETP.GT.AND P0, PT, R13, 8.50705917302346158658e+37, PT ;  /* 0x7e8000000d00780b */ /* 0x004fc40003f04000 */
[----:B------:R-:W-:Y:S02]  /*0220*/  FSETP.GEU.AND P2, PT, R13, 1.175494350822287508e-38, PT ;  /* 0x008000000d00780b */ /* 0x000fe40003f4e000 */
[C---:B-----5:R-:W-:Y:S02]  /*0230*/  FSETP.GT.AND P1, PT, R14.reuse, 8.50705917302346158658e+37, PT ;  /* 0x7e8000000e00780b */ /* 0x060fe40003f24000 */
[----:B------:R-:W-:-:S07]  /*0240*/  FSETP.GEU.AND P3, PT, R14, 1.175494350822287508e-38, PT ;  /* 0x008000000e00780b */ /* 0x000fce0003f6e000 */
[----:B------:R-:W-:-:S04]  /*0250*/  @P0 FMUL R13, R13, 0.25 ;  /* 0x3e8000000d0d0820 */ /* 0x000fc80000400000 */
[----:B------:R-:W-:Y:S01]  /*0260*/  @!P2 FMUL R13, R13, 16777216 ;  /* 0x4b8000000d0da820 */ /* 0x000fe20000400000 */
[----:B------:R-:W-:-:S04]  /*0270*/  @P1 FMUL R14, R14, 0.25 ;  /* 0x3e8000000e0e1820 */ /* 0x000fc80000400000 */
[----:B------:R-:W-:Y:S01]  /*0280*/  @!P3 FMUL R14, R14, 16777216 ;  /* 0x4b8000000e0eb820 */ /* 0x000fe20000400000 */
[----:B------:R-:W2:Y:S01]  /*0290*/  MUFU.RCP R13, R13 ;  /* 0x0000000d000d7308 */ /* 0x000ea20000001000 */
[----:B------:R-:W-:-:S07]  /*02a0*/  FSEL R12, R15, 1, P0 ;  /* 0x3f8000000f0c7808 */ /* 0x000fce0000000000 */
[----:B------:R-:W5:Y:S01]  /*02b0*/  MUFU.RCP R14, R14 ;  /* 0x0000000e000e7308 */ /* 0x000f620000001000 */
[----:B------:R-:W-:Y:S01]  /*02c0*/  FSEL R15, R15, 1, P1 ;  /* 0x3f8000000f0f7808 */ /* 0x000fe20000800000 */
[----:B------:R-:W-:Y:S01]  /*02d0*/  @!P2 FMUL R12, R12, 16777216 ;  /* 0x4b8000000c0ca820 */ /* 0x000fe20000400000 */
[----:B---3--:R-:W-:-:S03]  /*02e0*/  FADD R4, R4, -R6 ;  /* 0x8000000604047221 */ /* 0x008fc60000000000 */
[----:B------:R-:W-:Y:S01]  /*02f0*/  @!P3 FMUL R15, R15, 16777216 ;  /* 0x4b8000000f0fb820 */ /* 0x000fe20000400000 */
[----:B------:R-:W-:Y:S01]  /*0300*/  FADD R5, R5, -R7 ;  /* 0x8000000705057221 */ /* 0x000fe20000000000 */
[----:B--2---:R-:W-:Y:S02]  /*0310*/  FMUL R13, R13, R12 ;  /* 0x0000000c0d0d7220 */ /* 0x004fe40000400000 */
[----:B-----5:R-:W-:Y:S02]  /*0320*/  FMUL R6, R14, R15 ;  /* 0x0000000f0e067220 */ /* 0x020fe40000400000 */
[----:B------:R-:W-:Y:S02]  /*0330*/  FMUL R13, R4, R13 ;  /* 0x0000000d040d7220 */ /* 0x000fe40000400000 */
[----:B------:R-:W-:Y:S01]  /*0340*/  FMUL R6, R5, R6 ;  /* 0x0000000605067220 */ /* 0x000fe20000400000 */
[----:B-1----:R-:W-:-:S04]  /*0350*/  IMAD.WIDE R2, R0, 0x4, R2 ;  /* 0x0000000400027825 */ /* 0x002fc800078e0202 */
[----:B----4-:R-:W-:Y:S01]  /*0360*/  FFMA R8, R8, R13, R10 ;  /* 0x0000000d08087223 */ /* 0x010fe2000000000a */
[----:B------:R-:W-:-:S05]  /*0370*/  FFMA R9, R9, R6, R11 ;  /* 0x0000000609097223 */ /* 0x000fca000000000b */
[----:B------:R-:W-:Y:S01]  /*0380*/  STG.E.64 desc[UR4][R2.64], R8 ;  /* 0x0000000802007986 */ /* 0x000fe2000c101b04 */
[----:B------:R-:W-:Y:S05]  /*0390*/  EXIT ;  /* 0x000000000000794d */ /* 0x000fea0003800000 */
.L_x_0:
[----:B------:R-:W-:-:S00]  /*03a0*/  BRA `(.L_x_0) ;  /* 0xfffffffc00fc7947 */ /* 0x000fc0000383ffff */
[----:B------:R-:W-:-:S00]  /*03b0*/  NOP ;  /* 0x0000000000007918 */ /* 0x000fc00000000000 */
        /* <DEDUP_REMOVED lines=12> */
.L_x_1:


//--------------------- .nv.global.init           --------------------------
	.section	.nv.global.init,"aw",@progbits
.nv.global.init:
	.type		_$_str,@object
	.size		_$_str,(_$_str_$_2 - _$_str)
_$_str:
        /*0000*/ 	.byte	0x5f, 0x5f, 0x43, 0x55, 0x44, 0x41, 0x5f, 0x46, 0x54, 0x5a, 0x00
	.type		_$_str_$_2,@object
	.size		_$_str_$_2,(.L_1 - _$_str_$_2)
_$_str_$_2:
        /*000b*/ 	.byte	0x5f, 0x5f, 0x43, 0x55, 0x44, 0x41, 0x5f, 0x50, 0x52, 0x45, 0x43, 0x5f, 0x53, 0x51, 0x52, 0x54
        /*001b*/ 	.byte	0x00
.L_1:


//--------------------- .nv.constant0.triton_poi_fused__native_batch_norm_legit_no_training_3 --------------------------
	.section	.nv.constant0.triton_poi_fused__native_batch_norm_legit_no_training_3,"a",@progbits
	.sectionflags	@""
	.align	4
.nv.constant0.triton_poi_fused__native_batch_norm_legit_no_training_3:
	.zero		580
